//
// Generated by NVIDIA NVVM Compiler
//
// Compiler Build ID: CL-36424714
// Cuda compilation tools, release 13.0, V13.0.88
// Based on NVVM 20.0.0
//

.version 9.0
.target sm_100
.address_size 64

	// .globl	_Z8ArrayAddPKiS0_Pi

.visible .entry _Z8ArrayAddPKiS0_Pi(
	.param .u64 .ptr .align 1 _Z8ArrayAddPKiS0_Pi_param_0,
	.param .u64 .ptr .align 1 _Z8ArrayAddPKiS0_Pi_param_1,
	.param .u64 .ptr .align 1 _Z8ArrayAddPKiS0_Pi_param_2
)
{
	.reg .pred 	%p<2>;
	.reg .b32 	%r<8>;
	.reg .b64 	%rd<11>;

	ld.param.u64 	%rd1, [_Z8ArrayAddPKiS0_Pi_param_0];
	ld.param.u64 	%rd2, [_Z8ArrayAddPKiS0_Pi_param_1];
	ld.param.u64 	%rd3, [_Z8ArrayAddPKiS0_Pi_param_2];
	mov.u32 	%r2, %ctaid.x;
	mov.u32 	%r3, %ntid.x;
	mov.u32 	%r4, %tid.x;
	mad.lo.s32 	%r1, %r2, %r3, %r4;
	setp.gt.s32 	%p1, %r1, 99999;
	@%p1 bra 	$L__BB0_2;
	cvta.to.global.u64 	%rd4, %rd1;
	cvta.to.global.u64 	%rd5, %rd2;
	cvta.to.global.u64 	%rd6, %rd3;
	mul.wide.s32 	%rd7, %r1, 4;
	add.s64 	%rd8, %rd4, %rd7;
	ld.global.u32 	%r5, [%rd8];
	add.s64 	%rd9, %rd5, %rd7;
	ld.global.u32 	%r6, [%rd9];
	add.s32 	%r7, %r6, %r5;
	add.s64 	%rd10, %rd6, %rd7;
	st.global.u32 	[%rd10], %r7;
$L__BB0_2:
	ret;

}


// ===== COMPILED SASS (sm_100) =====

	.target	sm_100

	.elftype	@"ET_EXEC"


//--------------------- .note.nv.tkinfo           --------------------------
	.section	.note.nv.tkinfo,"",@"SHT_NOTE"
	.sectionflags	@"SHF_NOTE_NV_TKINFO"
	.tkinfo
        /*0018*/ 	.word	0x00000002
        /*0030*/ 	.string	""
        /*0030*/ 	.string	"ptxas"
        /*0030*/ 	.string	"Cuda compilation tools, release 13.0, V13.0.88"
        /*0030*/ 	.string	"Build cuda_13.0.r13.0/compiler.36424714_0"
        /*0030*/ 	.string	"-arch sm_100 -m 64 "



//--------------------- .note.nv.cuinfo           --------------------------
	.section	.note.nv.cuinfo,"",@"SHT_NOTE"
	.sectionflags	@"SHF_NOTE_NV_CUINFO"
        /*0018*/ 	.short	0x0002
        /*001a*/ 	.short	0x0064
        /*001c*/ 	.short	0x0082
	.zero		2


//--------------------- .nv.info                  --------------------------
	.section	.nv.info,"",@"SHT_CUDA_INFO"
	.align	4


	//----- nvinfo : EIATTR_REGCOUNT
	.align		4
        /*0000*/ 	.byte	0x04, 0x2f
        /*0002*/ 	.short	(.L_1 - .L_0)
	.align		4
.L_0:
        /*0004*/ 	.word	index@(_Z8ArrayAddPKiS0_Pi)
        /*0008*/ 	.word	0x0000000c


	//----- nvinfo : EIATTR_FRAME_SIZE
	.align		4
.L_1:
        /*000c*/ 	.byte	0x04, 0x11
        /*000e*/ 	.short	(.L_3 - .L_2)
	.align		4
.L_2:
        /*0010*/ 	.word	index@(_Z8ArrayAddPKiS0_Pi)
        /*0014*/ 	.word	0x00000000


	//----- nvinfo : EIATTR_MIN_STACK_SIZE
	.align		4
.L_3:
        /*0018*/ 	.byte	0x04, 0x12
        /*001a*/ 	.short	(.L_5 - .L_4)
	.align		4
.L_4:
        /*001c*/ 	.word	index@(_Z8ArrayAddPKiS0_Pi)
        /*0020*/ 	.word	0x00000000
.L_5:


//--------------------- .nv.compat                --------------------------
	.section	.nv.compat,"",@"SHT_CUDA_COMPAT_INFO"
	.align	4
        /*0000*/ 	.byte	0x02, 0x09, 0x00, 0x00, 0x02, 0x02, 0x01, 0x00, 0x02, 0x05, 0x05, 0x00, 0x03, 0x07, 0x01, 0x01
        /*0010*/ 	.byte	0x02, 0x03, 0x00, 0x00, 0x02, 0x06, 0x01, 0x00, 0x04, 0x0b, 0x08, 0x00, 0x09, 0x00, 0x00, 0x00
        /*0020*/ 	.byte	0x00, 0x00, 0x00, 0x00


//--------------------- .nv.info._Z8ArrayAddPKiS0_Pi --------------------------
	.section	.nv.info._Z8ArrayAddPKiS0_Pi,"",@"SHT_CUDA_INFO"
	.sectionflags	@""
	.align	4


	//----- nvinfo : EIATTR_CUDA_API_VERSION
	.align		4
        /*0000*/ 	.byte	0x04, 0x37
        /*0002*/ 	.short	(.L_7 - .L_6)
.L_6:
        /*0004*/ 	.word	0x00000082


	//----- nvinfo : EIATTR_KPARAM_INFO
	.align		4
.L_7:
        /*0008*/ 	.byte	0x04, 0x17
        /*000a*/ 	.short	(.L_9 - .L_8)
.L_8:
        /*000c*/ 	.word	0x00000000
        /*0010*/ 	.short	0x0002
        /*0012*/ 	.short	0x0010
        /*0014*/ 	.byte	0x00, 0xf5, 0x21, 0x00


	//----- nvinfo : EIATTR_KPARAM_INFO
	.align		4
.L_9:
        /*0018*/ 	.byte	0x04, 0x17
        /*001a*/ 	.short	(.L_11 - .L_10)
.L_10:
        /*001c*/ 	.word	0x00000000
        /*0020*/ 	.short	0x0001
        /*0022*/ 	.short	0x0008
        /*0024*/ 	.byte	0x00, 0xf5, 0x21, 0x00


	//----- nvinfo : EIATTR_KPARAM_INFO
	.align		4
.L_11:
        /*0028*/ 	.byte	0x04, 0x17
        /*002a*/ 	.short	(.L_13 - .L_12)
.L_12:
        /*002c*/ 	.word	0x00000000
        /*0030*/ 	.short	0x0000
        /*0032*/ 	.short	0x0000
        /*0034*/ 	.byte	0x00, 0xf5, 0x21, 0x00


	//----- nvinfo : EIATTR_SPARSE_MMA_MASK
	.align		4
.L_13:
        /*0038*/ 	.byte	0x03, 0x50
        /*003a*/ 	.short	0x0000


	//----- nvinfo : EIATTR_MAXREG_COUNT
	.align		4
        /*003c*/ 	.byte	0x03, 0x1b
        /*003e*/ 	.short	0x00ff


	//----- nvinfo : EIATTR_MERCURY_ISA_VERSION
	.align		4
        /*0040*/ 	.byte	0x03, 0x5f
        /*0042*/ 	.short	0x0101


	//----- nvinfo : EIATTR_VRC_CTA_INIT_COUNT
	.align		4
        /*0044*/ 	.byte	0x02, 0x4a
	.zero		1
	.zero		1


	//----- nvinfo : EIATTR_EXIT_INSTR_OFFSETS
	.align		4
        /*0048*/ 	.byte	0x04, 0x1c
        /*004a*/ 	.short	(.L_15 - .L_14)


	//   ....[0]....
.L_14:
        /*004c*/ 	.word	0x00000060


	//   ....[1]....
        /*0050*/ 	.word	0x00000120


	//----- nvinfo : EIATTR_CBANK_PARAM_SIZE
	.align		4
.L_15:
        /*0054*/ 	.byte	0x03, 0x19
        /*0056*/ 	.short	0x0018


	//----- nvinfo : EIATTR_PARAM_CBANK
	.align		4
        /*0058*/ 	.byte	0x04, 0x0a
        /*005a*/ 	.short	(.L_17 - .L_16)
	.align		4
.L_16:
        /*005c*/ 	.word	index@(.nv.constant0._Z8ArrayAddPKiS0_Pi)
        /*0060*/ 	.short	0x0380
        /*0062*/ 	.short	0x0018


	//----- nvinfo : EIATTR_SW_WAR
	.align		4
.L_17:
        /*0064*/ 	.byte	0x04, 0x36
        /*0066*/ 	.short	(.L_19 - .L_18)
.L_18:
        /*0068*/ 	.word	0x00000008
.L_19:


//--------------------- .nv.callgraph             --------------------------
	.section	.nv.callgraph,"",@"SHT_CUDA_CALLGRAPH"
	.align	4
	.sectionentsize	8
	.align		4
        /*0000*/ 	.word	0x00000000
	.align		4
        /*0004*/ 	.word	0xffffffff
	.align		4
        /*0008*/ 	.word	0x00000000
	.align		4
        /*000c*/ 	.word	0xfffffffe
	.align		4
        /*0010*/ 	.word	0x00000000
	.align		4
        /*0014*/ 	.word	0xfffffffd
	.align		4
        /*0018*/ 	.word	0x00000000
	.align		4
        /*001c*/ 	.word	0xfffffffc


//--------------------- .text._Z8ArrayAddPKiS0_Pi --------------------------
	.section	.text._Z8ArrayAddPKiS0_Pi,"ax",@progbits
	.align	128
        .global         _Z8ArrayAddPKiS0_Pi
        .type           _Z8ArrayAddPKiS0_Pi,@function
        .size           _Z8ArrayAddPKiS0_Pi,(.L_x_1 - _Z8ArrayAddPKiS0_Pi)
        .other          _Z8ArrayAddPKiS0_Pi,@"STO_CUDA_ENTRY STV_DEFAULT"
_Z8ArrayAddPKiS0_Pi:
.text._Z8ArrayAddPKiS0_Pi:
[----:B------:R-:W-:Y:S01]  /*0000*/  LDC R1, c[0x0][0x37c] ;  /* 0x0000df00ff017b82 */ /* 0x000fe20000000800 */
[----:B------:R-:W0:Y:S07]  /*0010*/  S2R R0, SR_TID.X ;  /* 0x0000000000007919 */ /* 0x000e2e0000002100 */
[----:B------:R-:W0:Y:S08]  /*0020*/  S2UR UR4, SR_CTAID.X ;  /* 0x00000000000479c3 */ /* 0x000e300000002500 */
[----:B------:R-:W0:Y:S02]  /*0030*/  LDC R9, c[0x0][0x360] ;  /* 0x0000d800ff097b82 */ /* 0x000e240000000800 */
[----:B0-----:R-:W-:-:S05]  /*0040*/  IMAD R9, R9, UR4, R0 ;  /* 0x0000000409097c24 */ /* 0x001fca000f8e0200 */
[----:B------:R-:W-:-:S13]  /*0050*/  ISETP.GT.AND P0, PT, R9, 0x1869f, PT ;  /* 0x0001869f0900780c */ /* 0x000fda0003f04270 */
[----:B------:R-:W-:Y:S05]  /*0060*/  @P0 EXIT ;  /* 0x000000000000094d */ /* 0x000fea0003800000 */
[----:B------:R-:W0:Y:S01]  /*0070*/  LDC.64 R2, c[0x0][0x380] ;  /* 0x0000e000ff027b82 */ /* 0x000e220000000a00 */
[----:B------:R-:W1:Y:S07]  /*0080*/  LDCU.64 UR4, c[0x0][0x358] ;  /* 0x00006b00ff0477ac */ /* 0x000e6e0008000a00 */
[----:B------:R-:W2:Y:S08]  /*0090*/  LDC.64 R4, c[0x0][0x388] ;  /* 0x0000e200ff047b82 */ /* 0x000eb00000000a00 */
[----:B------:R-:W3:Y:S01]  /*00a0*/  LDC.64 R6, c[0x0][0x390] ;  /* 0x0000e400ff067b82 */ /* 0x000ee20000000a00 */
[----:B0-----:R-:W-:-:S06]  /*00b0*/  IMAD.WIDE R2, R9, 0x4, R2 ;  /* 0x0000000409027825 */ /* 0x001fcc00078e0202 */
[----:B-1----:R-:W4:Y:S01]  /*00c0*/  LDG.E R2, desc[UR4][R2.64] ;  /* 0x0000000402027981 */ /* 0x002f22000c1e1900 */
[----:B--2---:R-:W-:-:S06]  /*00d0*/  IMAD.WIDE R4, R9, 0x4, R4 ;  /* 0x0000000409047825 */ /* 0x004fcc00078e0204 */
[----:B------:R-:W4:Y:S01]  /*00e0*/  LDG.E R5, desc[UR4][R4.64] ;  /* 0x0000000404057981 */ /* 0x000f22000c1e1900 */
[----:B---3--:R-:W-:Y:S01]  /*00f0*/  IMAD.WIDE R6, R9, 0x4, R6 ;  /* 0x0000000409067825 */ /* 0x008fe200078e0206 */
[----:B----4-:R-:W-:-:S05]  /*0100*/  IADD3 R9, PT, PT, R2, R5, RZ ;  /* 0x0000000502097210 */ /* 0x010fca0007ffe0ff */
[----:B------:R-:W-:Y:S01]  /*0110*/  STG.E desc[UR4][R6.64], R9 ;  /* 0x0000000906007986 */ /* 0x000fe2000c101904 */
[----:B------:R-:W-:Y:S05]  /*0120*/  EXIT ;  /* 0x000000000000794d */ /* 0x000fea0003800000 */
.L_x_0:
[----:B------:R-:W-:-:S00]  /*0130*/  BRA `(.L_x_0) ;  /* 0xfffffffc00fc7947 */ /* 0x000fc0000383ffff */
[----:B------:R-:W-:-:S00]  /*0140*/  NOP ;  /* 0x0000000000007918 */ /* 0x000fc00000000000 */
        /* <DEDUP_REMOVED lines=11> */
.L_x_1:


//--------------------- .nv.shared.reserved.0     --------------------------
	.section	.nv.shared.reserved.0,"aw",@nobits
	.weak		__nv_reservedSMEM_offset_0_alias
	.size		__nv_reservedSMEM_offset_0_alias, 0, 64
	.other		__nv_reservedSMEM_offset_0_alias,@"STO_CUDA_RESERVED_SHARED STV_DEFAULT"
__nv_reservedSMEM_offset_0_alias:
	.zero		0
	.zero		64


//--------------------- .nv.constant0._Z8ArrayAddPKiS0_Pi --------------------------
	.section	.nv.constant0._Z8ArrayAddPKiS0_Pi,"a",@progbits
	.sectionflags	@""
	.align	4
.nv.constant0._Z8ArrayAddPKiS0_Pi:
	.zero		920


//--------------------- SYMBOLS --------------------------

	.type		.nv.reservedSmem.offset0,@object
	.size		.nv.reservedSmem.offset0,0x4
